//
// Generated by NVIDIA NVVM Compiler
//
// Compiler Build ID: CL-36424714
// Cuda compilation tools, release 13.0, V13.0.88
// Based on NVVM 20.0.0
//

.version 9.0
.target sm_100
.address_size 64

	// .globl	_Z8helloGPUv
.extern .func  (.param .b32 func_retval0) vprintf
(
	.param .b64 vprintf_param_0,
	.param .b64 vprintf_param_1
)
;
.global .align 1 .b8 $str[44] = {72, 101, 108, 108, 111, 44, 32, 87, 111, 114, 108, 100, 33, 32, 40, 71, 80, 85, 32, 45, 32, 66, 108, 111, 99, 107, 32, 37, 105, 32, 124, 32, 84, 104, 114, 101, 97, 100, 32, 37, 105, 41, 10};

.visible .entry _Z8helloGPUv()
{
	.local .align 8 .b8 	__local_depot0[8];
	.reg .b64 	%SP;
	.reg .b64 	%SPL;
	.reg .b32 	%r<5>;
	.reg .b64 	%rd<5>;

	mov.u64 	%SPL, __local_depot0;
	cvta.local.u64 	%SP, %SPL;
	add.u64 	%rd1, %SP, 0;
	add.u64 	%rd2, %SPL, 0;
	mov.u32 	%r1, %ctaid.x;
	mov.u32 	%r2, %tid.x;
	st.local.v2.u32 	[%rd2], {%r1, %r2};
	mov.u64 	%rd3, $str;
	cvta.global.u64 	%rd4, %rd3;
	{ // callseq 0, 0
	.param .b64 param0;
	st.param.b64 	[param0], %rd4;
	.param .b64 param1;
	st.param.b64 	[param1], %rd1;
	.param .b32 retval0;
	call.uni (retval0), 
	vprintf, 
	(
	param0, 
	param1
	);
	ld.param.b32 	%r3, [retval0];
	} // callseq 0
	ret;

}


// ===== COMPILED SASS (sm_100) =====

	.target	sm_100

	.elftype	@"ET_EXEC"


//--------------------- .note.nv.tkinfo           --------------------------
	.section	.note.nv.tkinfo,"",@"SHT_NOTE"
	.sectionflags	@"SHF_NOTE_NV_TKINFO"
	.tkinfo
        /*0018*/ 	.word	0x00000002
        /*0030*/ 	.string	""
        /*0030*/ 	.string	"ptxas"
        /*0030*/ 	.string	"Cuda compilation tools, release 13.0, V13.0.88"
        /*0030*/ 	.string	"Build cuda_13.0.r13.0/compiler.36424714_0"
        /*0030*/ 	.string	"-arch sm_100 -m 64 "



//--------------------- .note.nv.cuinfo           --------------------------
	.section	.note.nv.cuinfo,"",@"SHT_NOTE"
	.sectionflags	@"SHF_NOTE_NV_CUINFO"
        /*0018*/ 	.short	0x0002
        /*001a*/ 	.short	0x0064
        /*001c*/ 	.short	0x0082
	.zero		2


//--------------------- .nv.info                  --------------------------
	.section	.nv.info,"",@"SHT_CUDA_INFO"
	.align	4


	//----- nvinfo : EIATTR_REGCOUNT
	.align		4
        /*0000*/ 	.byte	0x04, 0x2f
        /*0002*/ 	.short	(.L_2 - .L_1)
	.align		4
.L_1:
        /*0004*/ 	.word	index@(_Z8helloGPUv)
        /*0008*/ 	.word	0x00000018


	//----- nvinfo : EIATTR_FRAME_SIZE
	.align		4
.L_2:
        /*000c*/ 	.byte	0x04, 0x11
        /*000e*/ 	.short	(.L_4 - .L_3)
	.align		4
.L_3:
        /*0010*/ 	.word	index@(_Z8helloGPUv)
        /*0014*/ 	.word	0x00000008


	//----- nvinfo : EIATTR_MIN_STACK_SIZE
	.align		4
.L_4:
        /*0018*/ 	.byte	0x04, 0x12
        /*001a*/ 	.short	(.L_6 - .L_5)
	.align		4
.L_5:
        /*001c*/ 	.word	index@(_Z8helloGPUv)
        /*0020*/ 	.word	0x00000008
.L_6:


//--------------------- .nv.compat                --------------------------
	.section	.nv.compat,"",@"SHT_CUDA_COMPAT_INFO"
	.align	4
        /*0000*/ 	.byte	0x02, 0x09, 0x00, 0x00, 0x02, 0x02, 0x01, 0x00, 0x02, 0x05, 0x05, 0x00, 0x03, 0x07, 0x01, 0x01
        /*0010*/ 	.byte	0x02, 0x03, 0x00, 0x00, 0x02, 0x06, 0x01, 0x00, 0x04, 0x0b, 0x08, 0x00, 0x09, 0x00, 0x00, 0x00
        /*0020*/ 	.byte	0x00, 0x00, 0x00, 0x00


//--------------------- .nv.info._Z8helloGPUv     --------------------------
	.section	.nv.info._Z8helloGPUv,"",@"SHT_CUDA_INFO"
	.sectionflags	@""
	.align	4


	//----- nvinfo : EIATTR_CUDA_API_VERSION
	.align		4
        /*0000*/ 	.byte	0x04, 0x37
        /*0002*/ 	.short	(.L_8 - .L_7)
.L_7:
        /*0004*/ 	.word	0x00000082


	//----- nvinfo : EIATTR_SPARSE_MMA_MASK
	.align		4
.L_8:
        /*0008*/ 	.byte	0x03, 0x50
        /*000a*/ 	.short	0x0000


	//----- nvinfo : EIATTR_MAXREG_COUNT
	.align		4
        /*000c*/ 	.byte	0x03, 0x1b
        /*000e*/ 	.short	0x00ff


	//----- nvinfo : EIATTR_EXTERNS
	.align		4
        /*0010*/ 	.byte	0x04, 0x0f
        /*0012*/ 	.short	(.L_10 - .L_9)


	//   ....[0]....
	.align		4
.L_9:
        /*0014*/ 	.word	index@(vprintf)


	//----- nvinfo : EIATTR_MERCURY_ISA_VERSION
	.align		4
.L_10:
        /*0018*/ 	.byte	0x03, 0x5f
        /*001a*/ 	.short	0x0101


	//----- nvinfo : EIATTR_VRC_CTA_INIT_COUNT
	.align		4
        /*001c*/ 	.byte	0x02, 0x4a
	.zero		1
	.zero		1


	//----- nvinfo : EIATTR_SYSCALL_OFFSETS
	.align		4
        /*0020*/ 	.byte	0x04, 0x46
        /*0022*/ 	.short	(.L_12 - .L_11)


	//   ....[0]....
.L_11:
        /*0024*/ 	.word	0x000000f0


	//----- nvinfo : EIATTR_EXIT_INSTR_OFFSETS
	.align		4
.L_12:
        /*0028*/ 	.byte	0x04, 0x1c
        /*002a*/ 	.short	(.L_14 - .L_13)


	//   ....[0]....
.L_13:
        /*002c*/ 	.word	0x00000100


	//----- nvinfo : EIATTR_SW_WAR
	.align		4
.L_14:
        /*0030*/ 	.byte	0x04, 0x36
        /*0032*/ 	.short	(.L_16 - .L_15)
.L_15:
        /*0034*/ 	.word	0x00000008
.L_16:


//--------------------- .nv.callgraph             --------------------------
	.section	.nv.callgraph,"",@"SHT_CUDA_CALLGRAPH"
	.align	4
	.sectionentsize	8
	.align		4
        /*0000*/ 	.word	0x00000000
	.align		4
        /*0004*/ 	.word	0xffffffff
	.align		4
        /*0008*/ 	.word	index@(_Z8helloGPUv)
	.align		4
        /*000c*/ 	.word	index@(vprintf)
	.align		4
        /*0010*/ 	.word	0x00000000
	.align		4
        /*0014*/ 	.word	0xfffffffe
	.align		4
        /*0018*/ 	.word	0x00000000
	.align		4
        /*001c*/ 	.word	0xfffffffd
	.align		4
        /*0020*/ 	.word	0x00000000
	.align		4
        /*0024*/ 	.word	0xfffffffc


//--------------------- .nv.constant4             --------------------------
	.section	.nv.constant4,"a",@progbits
	.align	8
	.align		8
.nv.constant4:
        /*0000*/ 	.dword	vprintf
	.align		8
        /*0008*/ 	.dword	$str


//--------------------- .text._Z8helloGPUv        --------------------------
	.section	.text._Z8helloGPUv,"ax",@progbits
	.align	128
        .global         _Z8helloGPUv
        .type           _Z8helloGPUv,@function
        .size           _Z8helloGPUv,(.L_x_2 - _Z8helloGPUv)
        .other          _Z8helloGPUv,@"STO_CUDA_ENTRY STV_DEFAULT"
_Z8helloGPUv:
.text._Z8helloGPUv:
[----:B------:R-:W0:Y:S01]  /*0000*/  LDC R1, c[0x0][0x37c] ;  /* 0x0000df00ff017b82 */ /* 0x000e220000000800 */
[----:B------:R-:W1:Y:S01]  /*0010*/  S2R R8, SR_CTAID.X ;  /* 0x0000000000087919 */ /* 0x000e620000002500 */
[----:B0-----:R-:W-:Y:S01]  /*0020*/  VIADD R1, R1, 0xfffffff8 ;  /* 0xfffffff801017836 */ /* 0x001fe20000000000 */
[----:B------:R-:W-:Y:S01]  /*0030*/  MOV R0, 0x0 ;  /* 0x0000000000007802 */ /* 0x000fe20000000f00 */
[----:B------:R-:W0:Y:S01]  /*0040*/  LDCU UR4, c[0x0][0x2f8] ;  /* 0x00005f00ff0477ac */ /* 0x000e220008000800 */
[----:B------:R-:W1:Y:S03]  /*0050*/  S2R R9, SR_TID.X ;  /* 0x0000000000097919 */ /* 0x000e660000002100 */
[----:B------:R2:W3:Y:S01]  /*0060*/  LDC.64 R2, c[0x4][R0] ;  /* 0x0100000000027b82 */ /* 0x0004e20000000a00 */
[----:B------:R-:W4:Y:S01]  /*0070*/  LDCU.64 UR6, c[0x4][0x8] ;  /* 0x01000100ff0677ac */ /* 0x000f220008000a00 */
[----:B------:R-:W5:Y:S01]  /*0080*/  LDCU UR5, c[0x0][0x2fc] ;  /* 0x00005f80ff0577ac */ /* 0x000f620008000800 */
[----:B0-----:R-:W-:Y:S01]  /*0090*/  IADD3 R6, P0, PT, R1, UR4, RZ ;  /* 0x0000000401067c10 */ /* 0x001fe2000ff1e0ff */
[----:B----4-:R-:W-:Y:S01]  /*00a0*/  IMAD.U32 R4, RZ, RZ, UR6 ;  /* 0x00000006ff047e24 */ /* 0x010fe2000f8e00ff */
[----:B------:R-:W-:-:S03]  /*00b0*/  MOV R5, UR7 ;  /* 0x0000000700057c02 */ /* 0x000fc60008000f00 */
[----:B-----5:R-:W-:Y:S01]  /*00c0*/  IMAD.X R7, RZ, RZ, UR5, P0 ;  /* 0x00000005ff077e24 */ /* 0x020fe200080e06ff */
[----:B-1----:R2:W-:Y:S07]  /*00d0*/  STL.64 [R1], R8 ;  /* 0x0000000801007387 */ /* 0x0025ee0000100a00 */
[----:B------:R-:W-:-:S07]  /*00e0*/  LEPC R20, `(.L_x_0) ;  /* 0x000000001014794e */ /* 0x000fce0000000000 */
[----:B--23--:R-:W-:Y:S05]  /*00f0*/  CALL.ABS.NOINC R2 ;  /* 0x0000000002007343 */ /* 0x00cfea0003c00000 */
.L_x_0:
[----:B------:R-:W-:Y:S05]  /*0100*/  EXIT ;  /* 0x000000000000794d */ /* 0x000fea0003800000 */
.L_x_1:
[----:B------:R-:W-:-:S00]  /*0110*/  BRA `(.L_x_1) ;  /* 0xfffffffc00fc7947 */ /* 0x000fc0000383ffff */
[----:B------:R-:W-:-:S00]  /*0120*/  NOP ;  /* 0x0000000000007918 */ /* 0x000fc00000000000 */
        /* <DEDUP_REMOVED lines=13> */
.L_x_2:


//--------------------- .nv.global.init           --------------------------
	.section	.nv.global.init,"aw",@progbits
.nv.global.init:
	.type		$str,@object
	.size		$str,(.L_0 - $str)
$str:
        /*0000*/ 	.byte	0x48, 0x65, 0x6c, 0x6c, 0x6f, 0x2c, 0x20, 0x57, 0x6f, 0x72, 0x6c, 0x64, 0x21, 0x20, 0x28, 0x47
        /*0010*/ 	.byte	0x50, 0x55, 0x20, 0x2d, 0x20, 0x42, 0x6c, 0x6f, 0x63, 0x6b, 0x20, 0x25, 0x69, 0x20, 0x7c, 0x20
        /*0020*/ 	.byte	0x54, 0x68, 0x72, 0x65, 0x61, 0x64, 0x20, 0x25, 0x69, 0x29, 0x0a, 0x00
.L_0:


//--------------------- .nv.shared.reserved.0     --------------------------
	.section	.nv.shared.reserved.0,"aw",@nobits
	.weak		__nv_reservedSMEM_offset_0_alias
	.size		__nv_reservedSMEM_offset_0_alias, 0, 64
	.other		__nv_reservedSMEM_offset_0_alias,@"STO_CUDA_RESERVED_SHARED STV_DEFAULT"
__nv_reservedSMEM_offset_0_alias:
	.zero		0
	.zero		64


//--------------------- .nv.constant0._Z8helloGPUv --------------------------
	.section	.nv.constant0._Z8helloGPUv,"a",@progbits
	.sectionflags	@""
	.align	4
.nv.constant0._Z8helloGPUv:
	.zero		896


//--------------------- SYMBOLS --------------------------

	.type		.nv.reservedSmem.offset0,@object
	.size		.nv.reservedSmem.offset0,0x4
	.type		vprintf,@function
